	.headerflags	@"EF_CUDA_TEXMODE_UNIFIED EF_CUDA_64BIT_ADDRESS EF_CUDA_ACCELERATORS EF_CUDA_SM90 EF_CUDA_VIRTUAL_SM(EF_CUDA_SM90)"
	.elftype	@"ET_EXEC"


//--------------------- .nv.info                  --------------------------
	.section	.nv.info,"",@"SHT_CUDA_INFO"
	.align	4


	//----- nvinfo : EIATTR_REGCOUNT
	.align		4
        /*0000*/ 	.byte	0x04, 0x2f
        /*0002*/ 	.short	(.L_3 - .L_2)
	.align		4
.L_2:
        /*0004*/ 	.word	index@(triton_poi_fused__native_batch_norm_legit_no_training_relu_49)
        /*0008*/ 	.word	0x00000012


	//----- nvinfo : EIATTR_MIN_STACK_SIZE
	.align		4
.L_3:
        /*000c*/ 	.byte	0x04, 0x12
        /*000e*/ 	.short	(.L_5 - .L_4)
	.align		4
.L_4:
        /*0010*/ 	.word	index@(triton_poi_fused__native_batch_norm_legit_no_training_relu_49)
        /*0014*/ 	.word	0x00000000


	//----- nvinfo : EIATTR_FRAME_SIZE
	.align		4
.L_5:
        /*0018*/ 	.byte	0x04, 0x11
        /*001a*/ 	.short	(.L_7 - .L_6)
	.align		4
.L_6:
        /*001c*/ 	.word	index@(triton_poi_fused__native_batch_norm_legit_no_training_relu_49)
        /*0020*/ 	.word	0x00000000


	//----- nvinfo : EIATTR_MIN_STACK_SIZE
	.align		4
.L_7:
        /*0024*/ 	.byte	0x04, 0x12
        /*0026*/ 	.short	(.L_9 - .L_8)
	.align		4
.L_8:
        /*0028*/ 	.word	index@(triton_poi_fused__native_batch_norm_legit_no_training_relu_49)
        /*002c*/ 	.word	0x00000000
.L_9:


//--------------------- .nv.info.triton_poi_fused__native_batch_norm_legit_no_training_relu_49 --------------------------
	.section	.nv.info.triton_poi_fused__native_batch_norm_legit_no_training_relu_49,"",@"SHT_CUDA_INFO"
	.sectionflags	@""
	.align	4


	//----- nvinfo : EIATTR_CUDA_API_VERSION
	.align		4
        /*0000*/ 	.byte	0x04, 0x37
        /*0002*/ 	.short	(.L_11 - .L_10)
.L_10:
        /*0004*/ 	.word	0x0000007c


	//----- nvinfo : EIATTR_KPARAM_INFO
	.align		4
.L_11:
        /*0008*/ 	.byte	0x04, 0x17
        /*000a*/ 	.short	(.L_13 - .L_12)
.L_12:
        /*000c*/ 	.word	0x00000000
        /*0010*/ 	.short	0x0006
        /*0012*/ 	.short	0x0030
        /*0014*/ 	.byte	0x00, 0xf0, 0x11, 0x00


	//----- nvinfo : EIATTR_KPARAM_INFO
	.align		4
.L_13:
        /*0018*/ 	.byte	0x04, 0x17
        /*001a*/ 	.short	(.L_15 - .L_14)
.L_14:
        /*001c*/ 	.word	0x00000000
        /*0020*/ 	.short	0x0005
        /*0022*/ 	.short	0x0028
        /*0024*/ 	.byte	0x00, 0xf4, 0x21, 0x00


	//----- nvinfo : EIATTR_KPARAM_INFO
	.align		4
.L_15:
        /*0028*/ 	.byte	0x04, 0x17
        /*002a*/ 	.short	(.L_17 - .L_16)
.L_16:
        /*002c*/ 	.word	0x00000000
        /*0030*/ 	.short	0x0004
        /*0032*/ 	.short	0x0020
        /*0034*/ 	.byte	0x00, 0xf4, 0x21, 0x00


	//----- nvinfo : EIATTR_KPARAM_INFO
	.align		4
.L_17:
        /*0038*/ 	.byte	0x04, 0x17
        /*003a*/ 	.short	(.L_19 - .L_18)
.L_18:
        /*003c*/ 	.word	0x00000000
        /*0040*/ 	.short	0x0003
        /*0042*/ 	.short	0x0018
        /*0044*/ 	.byte	0x00, 0xf4, 0x21, 0x00


	//----- nvinfo : EIATTR_KPARAM_INFO
	.align		4
.L_19:
        /*0048*/ 	.byte	0x04, 0x17
        /*004a*/ 	.short	(.L_21 - .L_20)
.L_20:
        /*004c*/ 	.word	0x00000000
        /*0050*/ 	.short	0x0002
        /*0052*/ 	.short	0x0010
        /*0054*/ 	.byte	0x00, 0xf4, 0x21, 0x00


	//----- nvinfo : EIATTR_KPARAM_INFO
	.align		4
.L_21:
        /*0058*/ 	.byte	0x04, 0x17
        /*005a*/ 	.short	(.L_23 - .L_22)
.L_22:
        /*005c*/ 	.word	0x00000000
        /*0060*/ 	.short	0x0001
        /*0062*/ 	.short	0x0008
        /*0064*/ 	.byte	0x00, 0xf4, 0x21, 0x00


	//----- nvinfo : EIATTR_KPARAM_INFO
	.align		4
.L_23:
        /*0068*/ 	.byte	0x04, 0x17
        /*006a*/ 	.short	(.L_25 - .L_24)
.L_24:
        /*006c*/ 	.word	0x00000000
        /*0070*/ 	.short	0x0000
        /*0072*/ 	.short	0x0000
        /*0074*/ 	.byte	0x00, 0xf4, 0x21, 0x00


	//----- nvinfo : EIATTR_SPARSE_MMA_MASK
	.align		4
.L_25:
        /*0078*/ 	.byte	0x03, 0x50
        /*007a*/ 	.short	0x0000


	//----- nvinfo : EIATTR_MAXREG_COUNT
	.align		4
        /*007c*/ 	.byte	0x03, 0x1b
        /*007e*/ 	.short	0x00ff


	//----- nvinfo : EIATTR_EXIT_INSTR_OFFSETS
	.align		4
        /*0080*/ 	.byte	0x04, 0x1c
        /*0082*/ 	.short	(.L_27 - .L_26)


	//   ....[0]....
.L_26:
        /*0084*/ 	.word	0x000002f0


	//   ....[1]....
        /*0088*/ 	.word	0x00000310


	//----- nvinfo : EIATTR_REQNTID
	.align		4
.L_27:
        /*008c*/ 	.byte	0x04, 0x10
        /*008e*/ 	.short	(.L_29 - .L_28)
.L_28:
        /*0090*/ 	.word	0x00000080
        /*0094*/ 	.word	0x00000001
        /*0098*/ 	.word	0x00000001


	//----- nvinfo : EIATTR_CBANK_PARAM_SIZE
	.align		4
.L_29:
        /*009c*/ 	.byte	0x03, 0x19
        /*009e*/ 	.short	0x0034


	//----- nvinfo : EIATTR_PARAM_CBANK
	.align		4
        /*00a0*/ 	.byte	0x04, 0x0a
        /*00a2*/ 	.short	(.L_31 - .L_30)
	.align		4
.L_30:
        /*00a4*/ 	.word	index@(.nv.constant0.triton_poi_fused__native_batch_norm_legit_no_training_relu_49)
        /*00a8*/ 	.short	0x0210
        /*00aa*/ 	.short	0x0034


	//----- nvinfo : EIATTR_SW_WAR
	.align		4
.L_31:
        /*00ac*/ 	.byte	0x04, 0x36
        /*00ae*/ 	.short	(.L_33 - .L_32)
.L_32:
        /*00b0*/ 	.word	0x00000008
.L_33:


//--------------------- .nv.callgraph             --------------------------
	.section	.nv.callgraph,"",@"SHT_CUDA_CALLGRAPH"
	.align	4
	.sectionentsize	8
	.align		4
        /*0000*/ 	.word	0x00000000
	.align		4
        /*0004*/ 	.word	0xffffffff
	.align		4
        /*0008*/ 	.word	0x00000000
	.align		4
        /*000c*/ 	.word	0xfffffffe
	.align		4
        /*0010*/ 	.word	0x00000000
	.align		4
        /*0014*/ 	.word	0xfffffffd
	.align		4
        /*0018*/ 	.word	0x00000000
	.align		4
        /*001c*/ 	.word	0xfffffffc


//--------------------- .nv.constant4             --------------------------
	.section	.nv.constant4,"a",@progbits
	.align	8
	.align		8
.nv.constant4:
        /*0000*/ 	.dword	_$_str
	.align		8
        /*0008*/ 	.dword	_$_str_$_2


//--------------------- .text.triton_poi_fused__native_batch_norm_legit_no_training_relu_49 --------------------------
	.section	.text.triton_poi_fused__native_batch_norm_legit_no_training_relu_49,"ax",@progbits
	.align	128
        .global         triton_poi_fused__native_batch_norm_legit_no_training_relu_49
        .type           triton_poi_fused__native_batch_norm_legit_no_training_relu_49,@function
        .size           triton_poi_fused__native_batch_norm_legit_no_training_relu_49,(.L_x_1 - triton_poi_fused__native_batch_norm_legit_no_training_relu_49)
        .other          triton_poi_fused__native_batch_norm_legit_no_training_relu_49,@"STO_CUDA_ENTRY STV_DEFAULT"
triton_poi_fused__native_batch_norm_legit_no_training_relu_49:
.text.triton_poi_fused__native_batch_norm_legit_no_training_relu_49:
[----:B------:R-:W0:Y:S01]  /*0000*/  LDC R1, c[0x0][0x28] ;  /* 0x00000a00ff017b82 */ /* 0x000e220000000800 */
[----:B------:R-:W1:Y:S07]  /*0010*/  S2R R0, SR_TID.X ;  /* 0x0000000000007919 */ /* 0x000e6e0000002100 */
[----:B------:R-:W2:Y:S01]  /*0020*/  LDC.64 R8, c[0x0][0x220] ;  /* 0x00008800ff087b82 */ /* 0x000ea20000000a00 */
[----:B------:R-:W-:Y:S01]  /*0030*/  HFMA2.MMA R14, -RZ, RZ, 0, 0 ;  /* 0x00000000ff0e7435 */ /* 0x000fe200000001ff */
[----:B------:R-:W-:Y:S01]  /*0040*/  ULDC.64 UR4, c[0x0][0x208] ;  /* 0x0000820000047ab9 */ /* 0x000fe20000000a00 */
[----:B------:R-:W3:Y:S05]  /*0050*/  S2R R3, SR_CTAID.X ;  /* 0x0000000000037919 */ /* 0x000eea0000002500 */
[----:B------:R-:W4:Y:S08]  /*0060*/  LDC.64 R4, c[0x0][0x210] ;  /* 0x00008400ff047b82 */ /* 0x000f300000000a00 */
[----:B------:R-:W5:Y:S08]  /*0070*/  LDC.64 R6, c[0x0][0x218] ;  /* 0x00008600ff067b82 */ /* 0x000f700000000a00 */
[----:B------:R-:W5:Y:S01]  /*0080*/  LDC.64 R10, c[0x0][0x228] ;  /* 0x00008a00ff0a7b82 */ /* 0x000f620000000a00 */
[----:B-1----:R-:W-:-:S07]  /*0090*/  LOP3.LUT R0, R0, 0x7f, RZ, 0xc0, !PT ;  /* 0x0000007f00007812 */ /* 0x002fce00078ec0ff */
[----:B------:R-:W1:Y:S01]  /*00a0*/  LDC.64 R12, c[0x0][0x230] ;  /* 0x00008c00ff0c7b82 */ /* 0x000e620000000a00 */
[----:B---3--:R-:W-:-:S04]  /*00b0*/  LEA R0, R3, R0, 0x7 ;  /* 0x0000000003007211 */ /* 0x008fc800078e38ff */
[C---:B------:R-:W-:Y:S01]  /*00c0*/  ISETP.GE.AND P0, PT, R0.reuse, 0xc00, PT ;  /* 0x00000c000000780c */ /* 0x040fe20003f06270 */
[----:B------:R-:W-:-:S05]  /*00d0*/  IMAD.HI R2, R0, 0x2aaaaaab, RZ ;  /* 0x2aaaaaab00027827 */ /* 0x000fca00078e02ff */
[----:B------:R-:W-:-:S04]  /*00e0*/  SHF.R.U32.HI R3, RZ, 0x1f, R2 ;  /* 0x0000001fff037819 */ /* 0x000fc80000011602 */
[----:B------:R-:W-:-:S05]  /*00f0*/  LEA.HI R3, R2, R3, RZ, 0x1b ;  /* 0x0000000302037211 */ /* 0x000fca00078fd8ff */
[----:B------:R-:W-:-:S04]  /*0100*/  IMAD R15, R3, -0xc0, R0 ;  /* 0xffffff40030f7824 */ /* 0x000fc800078e0200 */
[----:B--2---:R-:W-:-:S05]  /*0110*/  IMAD.WIDE R8, R15, 0x4, R8 ;  /* 0x000000040f087825 */ /* 0x004fca00078e0208 */
[----:B------:R2:W3:Y:S01]  /*0120*/  @!P0 LDG.E.EL R14, desc[UR4][R8.64] ;  /* 0x00000004080e8981 */ /* 0x0004e2000c2e1900 */
[----:B------:R-:W-:Y:S01]  /*0130*/  CS2R R2, SRZ ;  /* 0x0000000000027805 */ /* 0x000fe2000001ff00 */
[----:B----4-:R-:W-:-:S04]  /*0140*/  IMAD.WIDE R4, R0, 0x4, R4 ;  /* 0x0000000400047825 */ /* 0x010fc800078e0204 */
[C---:B-----5:R-:W-:Y:S01]  /*0150*/  IMAD.WIDE R6, R15.reuse, 0x4, R6 ;  /* 0x000000040f067825 */ /* 0x060fe200078e0206 */
[----:B------:R4:W5:Y:S03]  /*0160*/  @!P0 LDG.E R2, desc[UR4][R4.64] ;  /* 0x0000000404028981 */ /* 0x000966000c1e1900 */
[C---:B0-2---:R-:W-:Y:S01]  /*0170*/  IMAD.WIDE R8, R15.reuse, 0x4, R10 ;  /* 0x000000040f087825 */ /* 0x045fe200078e020a */
[----:B------:R0:W5:Y:S03]  /*0180*/  @!P0 LDG.E.EL R3, desc[UR4][R6.64] ;  /* 0x0000000406038981 */ /* 0x000166000c2e1900 */
[----:B-1----:R-:W-:Y:S01]  /*0190*/  IMAD.WIDE R10, R15, 0x4, R12 ;  /* 0x000000040f0a7825 */ /* 0x002fe200078e020c */
[----:B------:R-:W-:Y:S01]  /*01a0*/  CS2R R12, SRZ ;  /* 0x00000000000c7805 */ /* 0x000fe2000001ff00 */
[----:B----4-:R-:W1:Y:S05]  /*01b0*/  LDC.64 R4, c[0x0][0x238] ;  /* 0x00008e00ff047b82 */ /* 0x010e6a0000000a00 */
[----:B------:R-:W2:Y:S04]  /*01c0*/  @!P0 LDG.E.EL R12, desc[UR4][R8.64] ;  /* 0x00000004080c8981 */ /* 0x000ea8000c2e1900 */
[----:B------:R-:W2:Y:S01]  /*01d0*/  @!P0 LDG.E.EL R13, desc[UR4][R10.64] ;  /* 0x000000040a0d8981 */ /* 0x000ea2000c2e1900 */
[----:B0-----:R-:W-:Y:S01]  /*01e0*/  MOV R6, 0x3e800000 ;  /* 0x3e80000000067802 */ /* 0x001fe20000000f00 */
[----:B---3--:R-:W-:-:S04]  /*01f0*/  FADD R14, R14, 0.0010000000474974513054 ;  /* 0x3a83126f0e0e7421 */ /* 0x008fc80000000000 */
[----:B------:R-:W0:Y:S01]  /*0200*/  MUFU.SQRT R15, R14 ;  /* 0x0000000e000f7308 */ /* 0x000e220000002000 */
[----:B-----5:R-:W-:Y:S01]  /*0210*/  FADD R2, -R3, R2 ;  /* 0x0000000203027221 */ /* 0x020fe20000000100 */
[C---:B0-----:R-:W-:Y:S02]  /*0220*/  FSETP.GT.AND P1, PT, R15.reuse, 8.50705917302346158658e+37, PT ;  /* 0x7e8000000f00780b */ /* 0x041fe40003f24000 */
[----:B------:R-:W-:Y:S02]  /*0230*/  FSETP.GEU.AND P2, PT, R15, 1.175494350822287508e-38, PT ;  /* 0x008000000f00780b */ /* 0x000fe40003f4e000 */
[----:B------:R-:W-:-:S09]  /*0240*/  FSEL R6, R6, 1, P1 ;  /* 0x3f80000006067808 */ /* 0x000fd20000800000 */
[----:B------:R-:W-:Y:S02]  /*0250*/  @P1 FMUL R15, R15, 0.25 ;  /* 0x3e8000000f0f1820 */ /* 0x000fe40000400000 */
[----:B------:R-:W-:Y:S02]  /*0260*/  @!P2 FMUL R6, R6, 16777216 ;  /* 0x4b8000000606a820 */ /* 0x000fe40000400000 */
[----:B------:R-:W-:-:S06]  /*0270*/  @!P2 FMUL R15, R15, 16777216 ;  /* 0x4b8000000f0fa820 */ /* 0x000fcc0000400000 */
[----:B------:R-:W0:Y:S02]  /*0280*/  MUFU.RCP R15, R15 ;  /* 0x0000000f000f7308 */ /* 0x000e240000001000 */
[----:B0-----:R-:W-:-:S04]  /*0290*/  FMUL R3, R15, R6 ;  /* 0x000000060f037220 */ /* 0x001fc80000400000 */
[----:B------:R-:W-:-:S04]  /*02a0*/  FMUL R2, R2, R3 ;  /* 0x0000000302027220 */ /* 0x000fc80000400000 */
[----:B--2---:R-:W-:Y:S01]  /*02b0*/  FFMA R12, R2, R12, R13 ;  /* 0x0000000c020c7223 */ /* 0x004fe2000000000d */
[----:B-1----:R-:W-:-:S04]  /*02c0*/  IMAD.WIDE R2, R0, 0x4, R4 ;  /* 0x0000000400027825 */ /* 0x002fc800078e0204 */
[----:B------:R-:W-:-:S04]  /*02d0*/  FSETP.GEU.AND P1, PT, R12, RZ, PT ;  /* 0x000000ff0c00720b */ /* 0x000fc80003f2e000 */
[----:B------:R-:W-:Y:S01]  /*02e0*/  FSEL R5, R12, RZ, P1 ;  /* 0x000000ff0c057208 */ /* 0x000fe20000800000 */
[----:B------:R-:W-:Y:S08]  /*02f0*/  @P0 EXIT ;  /* 0x000000000000094d */ /* 0x000ff00003800000 */
[----:B------:R-:W-:Y:S01]  /*0300*/  STG.E desc[UR4][R2.64], R5 ;  /* 0x0000000502007986 */ /* 0x000fe2000c101904 */
[----:B------:R-:W-:Y:S05]  /*0310*/  EXIT ;  /* 0x000000000000794d */ /* 0x000fea0003800000 */
.L_x_0:
[----:B------:R-:W-:-:S00]  /*0320*/  BRA `(.L_x_0) ;  /* 0xfffffffc00fc7947 */ /* 0x000fc0000383ffff */
[----:B------:R-:W-:-:S00]  /*0330*/  NOP ;  /* 0x0000000000007918 */ /* 0x000fc00000000000 */
        /* <DEDUP_REMOVED lines=12> */
.L_x_1:


//--------------------- .nv.global.init           --------------------------
	.section	.nv.global.init,"aw",@progbits
.nv.global.init:
	.type		_$_str,@object
	.size		_$_str,(_$_str_$_2 - _$_str)
_$_str:
        /*0000*/ 	.byte	0x5f, 0x5f, 0x43, 0x55, 0x44, 0x41, 0x5f, 0x46, 0x54, 0x5a, 0x00
	.type		_$_str_$_2,@object
	.size		_$_str_$_2,(.L_1 - _$_str_$_2)
_$_str_$_2:
        /*000b*/ 	.byte	0x5f, 0x5f, 0x43, 0x55, 0x44, 0x41, 0x5f, 0x50, 0x52, 0x45, 0x43, 0x5f, 0x53, 0x51, 0x52, 0x54
        /*001b*/ 	.byte	0x00
.L_1:


//--------------------- .nv.constant0.triton_poi_fused__native_batch_norm_legit_no_training_relu_49 --------------------------
	.section	.nv.constant0.triton_poi_fused__native_batch_norm_legit_no_training_relu_49,"a",@progbits
	.sectionflags	@""
	.align	4
.nv.constant0.triton_poi_fused__native_batch_norm_legit_no_training_relu_49:
	.zero		580
